//
// Generated by NVIDIA NVVM Compiler
//
// Compiler Build ID: CL-36424714
// Cuda compilation tools, release 13.0, V13.0.88
// Based on NVVM 20.0.0
//

.version 9.0
.target sm_100
.address_size 64

	// .globl	_Z9rk_kernelPcS_PiS0_S0_S0_S0_S0_iiii

.visible .entry _Z9rk_kernelPcS_PiS0_S0_S0_S0_S0_iiii(
	.param .u64 .ptr .align 1 _Z9rk_kernelPcS_PiS0_S0_S0_S0_S0_iiii_param_0,
	.param .u64 .ptr .align 1 _Z9rk_kernelPcS_PiS0_S0_S0_S0_S0_iiii_param_1,
	.param .u64 .ptr .align 1 _Z9rk_kernelPcS_PiS0_S0_S0_S0_S0_iiii_param_2,
	.param .u64 .ptr .align 1 _Z9rk_kernelPcS_PiS0_S0_S0_S0_S0_iiii_param_3,
	.param .u64 .ptr .align 1 _Z9rk_kernelPcS_PiS0_S0_S0_S0_S0_iiii_param_4,
	.param .u64 .ptr .align 1 _Z9rk_kernelPcS_PiS0_S0_S0_S0_S0_iiii_param_5,
	.param .u64 .ptr .align 1 _Z9rk_kernelPcS_PiS0_S0_S0_S0_S0_iiii_param_6,
	.param .u64 .ptr .align 1 _Z9rk_kernelPcS_PiS0_S0_S0_S0_S0_iiii_param_7,
	.param .u32 _Z9rk_kernelPcS_PiS0_S0_S0_S0_S0_iiii_param_8,
	.param .u32 _Z9rk_kernelPcS_PiS0_S0_S0_S0_S0_iiii_param_9,
	.param .u32 _Z9rk_kernelPcS_PiS0_S0_S0_S0_S0_iiii_param_10,
	.param .u32 _Z9rk_kernelPcS_PiS0_S0_S0_S0_S0_iiii_param_11
)
{
	.reg .pred 	%p<21>;
	.reg .b16 	%rs<3>;
	.reg .b32 	%r<163>;
	.reg .b64 	%rd<40>;

	ld.param.u64 	%rd17, [_Z9rk_kernelPcS_PiS0_S0_S0_S0_S0_iiii_param_0];
	ld.param.u64 	%rd10, [_Z9rk_kernelPcS_PiS0_S0_S0_S0_S0_iiii_param_1];
	ld.param.u64 	%rd11, [_Z9rk_kernelPcS_PiS0_S0_S0_S0_S0_iiii_param_2];
	ld.param.u64 	%rd13, [_Z9rk_kernelPcS_PiS0_S0_S0_S0_S0_iiii_param_4];
	ld.param.u64 	%rd14, [_Z9rk_kernelPcS_PiS0_S0_S0_S0_S0_iiii_param_5];
	ld.param.u32 	%r38, [_Z9rk_kernelPcS_PiS0_S0_S0_S0_S0_iiii_param_8];
	ld.param.u32 	%r39, [_Z9rk_kernelPcS_PiS0_S0_S0_S0_S0_iiii_param_9];
	ld.param.u32 	%r40, [_Z9rk_kernelPcS_PiS0_S0_S0_S0_S0_iiii_param_10];
	ld.param.u32 	%r41, [_Z9rk_kernelPcS_PiS0_S0_S0_S0_S0_iiii_param_11];
	cvta.to.global.u64 	%rd1, %rd17;
	mov.u32 	%r42, %ctaid.x;
	mov.u32 	%r43, %ntid.x;
	mov.u32 	%r44, %tid.x;
	mad.lo.s32 	%r1, %r42, %r43, %r44;
	setp.ge.s32 	%p1, %r1, %r38;
	setp.lt.s32 	%p2, %r39, 1;
	or.pred  	%p3, %p1, %p2;
	@%p3 bra 	$L__BB0_25;
	ld.param.u64 	%rd39, [_Z9rk_kernelPcS_PiS0_S0_S0_S0_S0_iiii_param_7];
	ld.param.u64 	%rd38, [_Z9rk_kernelPcS_PiS0_S0_S0_S0_S0_iiii_param_6];
	ld.param.u64 	%rd37, [_Z9rk_kernelPcS_PiS0_S0_S0_S0_S0_iiii_param_3];
	cvta.to.global.u64 	%rd2, %rd11;
	cvta.to.global.u64 	%rd3, %rd37;
	cvta.to.global.u64 	%rd4, %rd10;
	cvta.to.global.u64 	%rd5, %rd38;
	cvta.to.global.u64 	%rd6, %rd39;
	cvta.to.global.u64 	%rd7, %rd13;
	cvta.to.global.u64 	%rd8, %rd14;
	mov.b32 	%r148, 0;
$L__BB0_2:
	mul.wide.u32 	%rd18, %r148, 4;
	add.s64 	%rd19, %rd2, %rd18;
	ld.global.u32 	%r3, [%rd19];
	add.s64 	%rd20, %rd3, %rd18;
	ld.global.u32 	%r4, [%rd20];
	sub.s32 	%r46, %r38, %r3;
	setp.gt.s32 	%p4, %r1, %r46;
	@%p4 bra 	$L__BB0_24;
	setp.lt.s32 	%p5, %r3, 1;
	mov.b32 	%r161, 0;
	@%p5 bra 	$L__BB0_17;
	setp.lt.u32 	%p6, %r3, 16;
	mov.b32 	%r156, 0;
	mov.u32 	%r161, %r156;
	@%p6 bra 	$L__BB0_7;
	and.b32  	%r51, %r3, 2147483632;
	neg.s32 	%r150, %r51;
	mov.b32 	%r161, 0;
	mov.u32 	%r149, %r1;
$L__BB0_6:
	.pragma "nounroll";
	and.b32  	%r156, %r3, 2147483632;
	cvt.s64.s32 	%rd21, %r149;
	add.s64 	%rd22, %rd1, %rd21;
	ld.global.s8 	%r52, [%rd22];
	mad.lo.s32 	%r53, %r161, %r40, %r52;
	rem.s32 	%r54, %r53, %r41;
	ld.global.s8 	%r55, [%rd22+1];
	mad.lo.s32 	%r56, %r54, %r40, %r55;
	rem.s32 	%r57, %r56, %r41;
	ld.global.s8 	%r58, [%rd22+2];
	mad.lo.s32 	%r59, %r57, %r40, %r58;
	rem.s32 	%r60, %r59, %r41;
	ld.global.s8 	%r61, [%rd22+3];
	mad.lo.s32 	%r62, %r60, %r40, %r61;
	rem.s32 	%r63, %r62, %r41;
	ld.global.s8 	%r64, [%rd22+4];
	mad.lo.s32 	%r65, %r63, %r40, %r64;
	rem.s32 	%r66, %r65, %r41;
	ld.global.s8 	%r67, [%rd22+5];
	mad.lo.s32 	%r68, %r66, %r40, %r67;
	rem.s32 	%r69, %r68, %r41;
	ld.global.s8 	%r70, [%rd22+6];
	mad.lo.s32 	%r71, %r69, %r40, %r70;
	rem.s32 	%r72, %r71, %r41;
	ld.global.s8 	%r73, [%rd22+7];
	mad.lo.s32 	%r74, %r72, %r40, %r73;
	rem.s32 	%r75, %r74, %r41;
	ld.global.s8 	%r76, [%rd22+8];
	mad.lo.s32 	%r77, %r75, %r40, %r76;
	rem.s32 	%r78, %r77, %r41;
	ld.global.s8 	%r79, [%rd22+9];
	mad.lo.s32 	%r80, %r78, %r40, %r79;
	rem.s32 	%r81, %r80, %r41;
	ld.global.s8 	%r82, [%rd22+10];
	mad.lo.s32 	%r83, %r81, %r40, %r82;
	rem.s32 	%r84, %r83, %r41;
	ld.global.s8 	%r85, [%rd22+11];
	mad.lo.s32 	%r86, %r84, %r40, %r85;
	rem.s32 	%r87, %r86, %r41;
	ld.global.s8 	%r88, [%rd22+12];
	mad.lo.s32 	%r89, %r87, %r40, %r88;
	rem.s32 	%r90, %r89, %r41;
	ld.global.s8 	%r91, [%rd22+13];
	mad.lo.s32 	%r92, %r90, %r40, %r91;
	rem.s32 	%r93, %r92, %r41;
	ld.global.s8 	%r94, [%rd22+14];
	mad.lo.s32 	%r95, %r93, %r40, %r94;
	rem.s32 	%r96, %r95, %r41;
	ld.global.s8 	%r97, [%rd22+15];
	mad.lo.s32 	%r98, %r96, %r40, %r97;
	rem.s32 	%r161, %r98, %r41;
	add.s32 	%r150, %r150, 16;
	add.s32 	%r149, %r149, 16;
	setp.ne.s32 	%p7, %r150, 0;
	@%p7 bra 	$L__BB0_6;
$L__BB0_7:
	and.b32  	%r16, %r3, 15;
	setp.eq.s32 	%p8, %r16, 0;
	@%p8 bra 	$L__BB0_17;
	setp.lt.u32 	%p9, %r16, 8;
	@%p9 bra 	$L__BB0_10;
	add.s32 	%r100, %r156, %r1;
	cvt.s64.s32 	%rd23, %r100;
	add.s64 	%rd24, %rd1, %rd23;
	ld.global.s8 	%r101, [%rd24];
	mad.lo.s32 	%r102, %r161, %r40, %r101;
	rem.s32 	%r103, %r102, %r41;
	ld.global.s8 	%r104, [%rd24+1];
	mad.lo.s32 	%r105, %r103, %r40, %r104;
	rem.s32 	%r106, %r105, %r41;
	ld.global.s8 	%r107, [%rd24+2];
	mad.lo.s32 	%r108, %r106, %r40, %r107;
	rem.s32 	%r109, %r108, %r41;
	ld.global.s8 	%r110, [%rd24+3];
	mad.lo.s32 	%r111, %r109, %r40, %r110;
	rem.s32 	%r112, %r111, %r41;
	ld.global.s8 	%r113, [%rd24+4];
	mad.lo.s32 	%r114, %r112, %r40, %r113;
	rem.s32 	%r115, %r114, %r41;
	ld.global.s8 	%r116, [%rd24+5];
	mad.lo.s32 	%r117, %r115, %r40, %r116;
	rem.s32 	%r118, %r117, %r41;
	ld.global.s8 	%r119, [%rd24+6];
	mad.lo.s32 	%r120, %r118, %r40, %r119;
	rem.s32 	%r121, %r120, %r41;
	ld.global.s8 	%r122, [%rd24+7];
	mad.lo.s32 	%r123, %r121, %r40, %r122;
	rem.s32 	%r161, %r123, %r41;
	add.s32 	%r156, %r156, 8;
$L__BB0_10:
	and.b32  	%r22, %r3, 7;
	setp.eq.s32 	%p10, %r22, 0;
	@%p10 bra 	$L__BB0_17;
	and.b32  	%r23, %r3, 3;
	setp.lt.u32 	%p11, %r22, 4;
	@%p11 bra 	$L__BB0_13;
	add.s32 	%r125, %r156, %r1;
	cvt.s64.s32 	%rd25, %r125;
	add.s64 	%rd26, %rd1, %rd25;
	ld.global.s8 	%r126, [%rd26];
	mad.lo.s32 	%r127, %r161, %r40, %r126;
	rem.s32 	%r128, %r127, %r41;
	ld.global.s8 	%r129, [%rd26+1];
	mad.lo.s32 	%r130, %r128, %r40, %r129;
	rem.s32 	%r131, %r130, %r41;
	ld.global.s8 	%r132, [%rd26+2];
	mad.lo.s32 	%r133, %r131, %r40, %r132;
	rem.s32 	%r134, %r133, %r41;
	ld.global.s8 	%r135, [%rd26+3];
	mad.lo.s32 	%r136, %r134, %r40, %r135;
	rem.s32 	%r161, %r136, %r41;
	add.s32 	%r156, %r156, 4;
$L__BB0_13:
	setp.eq.s32 	%p12, %r23, 0;
	@%p12 bra 	$L__BB0_17;
	add.s32 	%r137, %r156, %r1;
	cvt.s64.s32 	%rd27, %r137;
	add.s64 	%rd9, %rd1, %rd27;
	ld.global.s8 	%r138, [%rd9];
	mad.lo.s32 	%r139, %r161, %r40, %r138;
	rem.s32 	%r161, %r139, %r41;
	setp.eq.s32 	%p13, %r23, 1;
	@%p13 bra 	$L__BB0_17;
	ld.global.s8 	%r140, [%rd9+1];
	mad.lo.s32 	%r141, %r161, %r40, %r140;
	rem.s32 	%r161, %r141, %r41;
	setp.eq.s32 	%p14, %r23, 2;
	@%p14 bra 	$L__BB0_17;
	ld.global.s8 	%r142, [%rd9+2];
	mad.lo.s32 	%r143, %r161, %r40, %r142;
	rem.s32 	%r161, %r143, %r41;
$L__BB0_17:
	setp.ne.s32 	%p15, %r161, %r4;
	@%p15 bra 	$L__BB0_24;
	setp.lt.s32 	%p16, %r3, 1;
	@%p16 bra 	$L__BB0_22;
	shl.b32 	%r33, %r148, 9;
	mov.b32 	%r162, 0;
	bra.uni 	$L__BB0_21;
$L__BB0_20:
	add.s32 	%r162, %r162, 1;
	setp.eq.s32 	%p18, %r162, %r3;
	@%p18 bra 	$L__BB0_22;
$L__BB0_21:
	add.s32 	%r145, %r162, %r1;
	cvt.s64.s32 	%rd28, %r145;
	add.s64 	%rd29, %rd1, %rd28;
	ld.global.u8 	%rs1, [%rd29];
	add.s32 	%r146, %r33, %r162;
	cvt.u64.u32 	%rd30, %r146;
	add.s64 	%rd31, %rd4, %rd30;
	ld.global.u8 	%rs2, [%rd31];
	setp.eq.s16 	%p17, %rs1, %rs2;
	@%p17 bra 	$L__BB0_20;
	bra.uni 	$L__BB0_24;
$L__BB0_22:
	atom.global.add.u32 	%r36, [%rd5], 1;
	mul.wide.u32 	%rd32, %r148, 4;
	add.s64 	%rd33, %rd6, %rd32;
	atom.global.add.u32 	%r147, [%rd33], 1;
	setp.gt.s32 	%p19, %r36, 19;
	@%p19 bra 	$L__BB0_24;
	mul.wide.s32 	%rd34, %r36, 4;
	add.s64 	%rd35, %rd7, %rd34;
	st.global.u32 	[%rd35], %r1;
	add.s64 	%rd36, %rd8, %rd34;
	st.global.u32 	[%rd36], %r148;
$L__BB0_24:
	add.s32 	%r148, %r148, 1;
	setp.ne.s32 	%p20, %r148, %r39;
	@%p20 bra 	$L__BB0_2;
$L__BB0_25:
	ret;

}


// ===== COMPILED SASS (sm_100) =====

	.target	sm_100

	.elftype	@"ET_EXEC"


//--------------------- .note.nv.tkinfo           --------------------------
	.section	.note.nv.tkinfo,"",@"SHT_NOTE"
	.sectionflags	@"SHF_NOTE_NV_TKINFO"
	.tkinfo
        /*0018*/ 	.word	0x00000002
        /*0030*/ 	.string	""
        /*0030*/ 	.string	"ptxas"
        /*0030*/ 	.string	"Cuda compilation tools, release 13.0, V13.0.88"
        /*0030*/ 	.string	"Build cuda_13.0.r13.0/compiler.36424714_0"
        /*0030*/ 	.string	"-arch sm_100 -m 64 "



//--------------------- .note.nv.cuinfo           --------------------------
	.section	.note.nv.cuinfo,"",@"SHT_NOTE"
	.sectionflags	@"SHF_NOTE_NV_CUINFO"
        /*0018*/ 	.short	0x0002
        /*001a*/ 	.short	0x0064
        /*001c*/ 	.short	0x0082
	.zero		2


//--------------------- .nv.info                  --------------------------
	.section	.nv.info,"",@"SHT_CUDA_INFO"
	.align	4


	//----- nvinfo : EIATTR_REGCOUNT
	.align		4
        /*0000*/ 	.byte	0x04, 0x2f
        /*0002*/ 	.short	(.L_1 - .L_0)
	.align		4
.L_0:
        /*0004*/ 	.word	index@(_Z9rk_kernelPcS_PiS0_S0_S0_S0_S0_iiii)
        /*0008*/ 	.word	0x0000001a


	//----- nvinfo : EIATTR_FRAME_SIZE
	.align		4
.L_1:
        /*000c*/ 	.byte	0x04, 0x11
        /*000e*/ 	.short	(.L_3 - .L_2)
	.align		4
.L_2:
        /*0010*/ 	.word	index@(_Z9rk_kernelPcS_PiS0_S0_S0_S0_S0_iiii)
        /*0014*/ 	.word	0x00000000


	//----- nvinfo : EIATTR_MIN_STACK_SIZE
	.align		4
.L_3:
        /*0018*/ 	.byte	0x04, 0x12
        /*001a*/ 	.short	(.L_5 - .L_4)
	.align		4
.L_4:
        /*001c*/ 	.word	index@(_Z9rk_kernelPcS_PiS0_S0_S0_S0_S0_iiii)
        /*0020*/ 	.word	0x00000000
.L_5:


//--------------------- .nv.compat                --------------------------
	.section	.nv.compat,"",@"SHT_CUDA_COMPAT_INFO"
	.align	4
        /*0000*/ 	.byte	0x02, 0x09, 0x00, 0x00, 0x02, 0x02, 0x01, 0x00, 0x02, 0x05, 0x05, 0x00, 0x03, 0x07, 0x01, 0x01
        /*0010*/ 	.byte	0x02, 0x03, 0x00, 0x00, 0x02, 0x06, 0x01, 0x00, 0x04, 0x0b, 0x08, 0x00, 0x09, 0x00, 0x00, 0x00
        /*0020*/ 	.byte	0x00, 0x00, 0x00, 0x00


//--------------------- .nv.info._Z9rk_kernelPcS_PiS0_S0_S0_S0_S0_iiii --------------------------
	.section	.nv.info._Z9rk_kernelPcS_PiS0_S0_S0_S0_S0_iiii,"",@"SHT_CUDA_INFO"
	.sectionflags	@""
	.align	4


	//----- nvinfo : EIATTR_CUDA_API_VERSION
	.align		4
        /*0000*/ 	.byte	0x04, 0x37
        /*0002*/ 	.short	(.L_7 - .L_6)
.L_6:
        /*0004*/ 	.word	0x00000082


	//----- nvinfo : EIATTR_KPARAM_INFO
	.align		4
.L_7:
        /*0008*/ 	.byte	0x04, 0x17
        /*000a*/ 	.short	(.L_9 - .L_8)
.L_8:
        /*000c*/ 	.word	0x00000000
        /*0010*/ 	.short	0x000b
        /*0012*/ 	.short	0x004c
        /*0014*/ 	.byte	0x00, 0xf0, 0x11, 0x00


	//----- nvinfo : EIATTR_KPARAM_INFO
	.align		4
.L_9:
        /*0018*/ 	.byte	0x04, 0x17
        /*001a*/ 	.short	(.L_11 - .L_10)
.L_10:
        /*001c*/ 	.word	0x00000000
        /*0020*/ 	.short	0x000a
        /*0022*/ 	.short	0x0048
        /*0024*/ 	.byte	0x00, 0xf0, 0x11, 0x00


	//----- nvinfo : EIATTR_KPARAM_INFO
	.align		4
.L_11:
        /*0028*/ 	.byte	0x04, 0x17
        /*002a*/ 	.short	(.L_13 - .L_12)
.L_12:
        /*002c*/ 	.word	0x00000000
        /*0030*/ 	.short	0x0009
        /*0032*/ 	.short	0x0044
        /*0034*/ 	.byte	0x00, 0xf0, 0x11, 0x00


	//----- nvinfo : EIATTR_KPARAM_INFO
	.align		4
.L_13:
        /*0038*/ 	.byte	0x04, 0x17
        /*003a*/ 	.short	(.L_15 - .L_14)
.L_14:
        /*003c*/ 	.word	0x00000000
        /*0040*/ 	.short	0x0008
        /*0042*/ 	.short	0x0040
        /*0044*/ 	.byte	0x00, 0xf0, 0x11, 0x00


	//----- nvinfo : EIATTR_KPARAM_INFO
	.align		4
.L_15:
        /*0048*/ 	.byte	0x04, 0x17
        /*004a*/ 	.short	(.L_17 - .L_16)
.L_16:
        /*004c*/ 	.word	0x00000000
        /*0050*/ 	.short	0x0007
        /*0052*/ 	.short	0x0038
        /*0054*/ 	.byte	0x00, 0xf5, 0x21, 0x00


	//----- nvinfo : EIATTR_KPARAM_INFO
	.align		4
.L_17:
        /*0058*/ 	.byte	0x04, 0x17
        /*005a*/ 	.short	(.L_19 - .L_18)
.L_18:
        /*005c*/ 	.word	0x00000000
        /*0060*/ 	.short	0x0006
        /*0062*/ 	.short	0x0030
        /*0064*/ 	.byte	0x00, 0xf5, 0x21, 0x00


	//----- nvinfo : EIATTR_KPARAM_INFO
	.align		4
.L_19:
        /*0068*/ 	.byte	0x04, 0x17
        /*006a*/ 	.short	(.L_21 - .L_20)
.L_20:
        /*006c*/ 	.word	0x00000000
        /*0070*/ 	.short	0x0005
        /*0072*/ 	.short	0x0028
        /*0074*/ 	.byte	0x00, 0xf5, 0x21, 0x00


	//----- nvinfo : EIATTR_KPARAM_INFO
	.align		4
.L_21:
        /*0078*/ 	.byte	0x04, 0x17
        /*007a*/ 	.short	(.L_23 - .L_22)
.L_22:
        /*007c*/ 	.word	0x00000000
        /*0080*/ 	.short	0x0004
        /*0082*/ 	.short	0x0020
        /*0084*/ 	.byte	0x00, 0xf5, 0x21, 0x00


	//----- nvinfo : EIATTR_KPARAM_INFO
	.align		4
.L_23:
        /*0088*/ 	.byte	0x04, 0x17
        /*008a*/ 	.short	(.L_25 - .L_24)
.L_24:
        /*008c*/ 	.word	0x00000000
        /*0090*/ 	.short	0x0003
        /*0092*/ 	.short	0x0018
        /*0094*/ 	.byte	0x00, 0xf5, 0x21, 0x00


	//----- nvinfo : EIATTR_KPARAM_INFO
	.align		4
.L_25:
        /*0098*/ 	.byte	0x04, 0x17
        /*009a*/ 	.short	(.L_27 - .L_26)
.L_26:
        /*009c*/ 	.word	0x00000000
        /*00a0*/ 	.short	0x0002
        /*00a2*/ 	.short	0x0010
        /*00a4*/ 	.byte	0x00, 0xf5, 0x21, 0x00


	//----- nvinfo : EIATTR_KPARAM_INFO
	.align		4
.L_27:
        /*00a8*/ 	.byte	0x04, 0x17
        /*00aa*/ 	.short	(.L_29 - .L_28)
.L_28:
        /*00ac*/ 	.word	0x00000000
        /*00b0*/ 	.short	0x0001
        /*00b2*/ 	.short	0x0008
        /*00b4*/ 	.byte	0x00, 0xf5, 0x21, 0x00


	//----- nvinfo : EIATTR_KPARAM_INFO
	.align		4
.L_29:
        /*00b8*/ 	.byte	0x04, 0x17
        /*00ba*/ 	.short	(.L_31 - .L_30)
.L_30:
        /*00bc*/ 	.word	0x00000000
        /*00c0*/ 	.short	0x0000
        /*00c2*/ 	.short	0x0000
        /*00c4*/ 	.byte	0x00, 0xf5, 0x21, 0x00


	//----- nvinfo : EIATTR_SPARSE_MMA_MASK
	.align		4
.L_31:
        /*00c8*/ 	.byte	0x03, 0x50
        /*00ca*/ 	.short	0x0000


	//----- nvinfo : EIATTR_MAXREG_COUNT
	.align		4
        /*00cc*/ 	.byte	0x03, 0x1b
        /*00ce*/ 	.short	0x00ff


	//----- nvinfo : EIATTR_MERCURY_ISA_VERSION
	.align		4
        /*00d0*/ 	.byte	0x03, 0x5f
        /*00d2*/ 	.short	0x0101


	//----- nvinfo : EIATTR_INT_WARP_WIDE_INSTR_OFFSETS
	.align		4
        /*00d4*/ 	.byte	0x04, 0x31
        /*00d6*/ 	.short	(.L_33 - .L_32)


	//   ....[0]....
.L_32:
        /*00d8*/ 	.word	0x00002290


	//   ....[1]....
        /*00dc*/ 	.word	0x00002370


	//----- nvinfo : EIATTR_VRC_CTA_INIT_COUNT
	.align		4
.L_33:
        /*00e0*/ 	.byte	0x02, 0x4a
	.zero		1
	.zero		1


	//----- nvinfo : EIATTR_EXIT_INSTR_OFFSETS
	.align		4
        /*00e4*/ 	.byte	0x04, 0x1c
        /*00e6*/ 	.short	(.L_35 - .L_34)


	//   ....[0]....
.L_34:
        /*00e8*/ 	.word	0x00000080


	//   ....[1]....
        /*00ec*/ 	.word	0x00002430


	//----- nvinfo : EIATTR_CRS_STACK_SIZE
	.align		4
.L_35:
        /*00f0*/ 	.byte	0x04, 0x1e
        /*00f2*/ 	.short	(.L_37 - .L_36)
.L_36:
        /*00f4*/ 	.word	0x00000000


	//----- nvinfo : EIATTR_CBANK_PARAM_SIZE
	.align		4
.L_37:
        /*00f8*/ 	.byte	0x03, 0x19
        /*00fa*/ 	.short	0x0050


	//----- nvinfo : EIATTR_PARAM_CBANK
	.align		4
        /*00fc*/ 	.byte	0x04, 0x0a
        /*00fe*/ 	.short	(.L_39 - .L_38)
	.align		4
.L_38:
        /*0100*/ 	.word	index@(.nv.constant0._Z9rk_kernelPcS_PiS0_S0_S0_S0_S0_iiii)
        /*0104*/ 	.short	0x0380
        /*0106*/ 	.short	0x0050


	//----- nvinfo : EIATTR_SW_WAR
	.align		4
.L_39:
        /*0108*/ 	.byte	0x04, 0x36
        /*010a*/ 	.short	(.L_41 - .L_40)
.L_40:
        /*010c*/ 	.word	0x00000008
.L_41:


//--------------------- .nv.callgraph             --------------------------
	.section	.nv.callgraph,"",@"SHT_CUDA_CALLGRAPH"
	.align	4
	.sectionentsize	8
	.align		4
        /*0000*/ 	.word	0x00000000
	.align		4
        /*0004*/ 	.word	0xffffffff
	.align		4
        /*0008*/ 	.word	0x00000000
	.align		4
        /*000c*/ 	.word	0xfffffffe
	.align		4
        /*0010*/ 	.word	0x00000000
	.align		4
        /*0014*/ 	.word	0xfffffffd
	.align		4
        /*0018*/ 	.word	0x00000000
	.align		4
        /*001c*/ 	.word	0xfffffffc


//--------------------- .text._Z9rk_kernelPcS_PiS0_S0_S0_S0_S0_iiii --------------------------
	.section	.text._Z9rk_kernelPcS_PiS0_S0_S0_S0_S0_iiii,"ax",@progbits
	.align	128
        .global         _Z9rk_kernelPcS_PiS0_S0_S0_S0_S0_iiii
        .type           _Z9rk_kernelPcS_PiS0_S0_S0_S0_S0_iiii,@function
        .size           _Z9rk_kernelPcS_PiS0_S0_S0_S0_S0_iiii,(.L_x_11 - _Z9rk_kernelPcS_PiS0_S0_S0_S0_S0_iiii)
        .other          _Z9rk_kernelPcS_PiS0_S0_S0_S0_S0_iiii,@"STO_CUDA_ENTRY STV_DEFAULT"
_Z9rk_kernelPcS_PiS0_S0_S0_S0_S0_iiii:
.text._Z9rk_kernelPcS_PiS0_S0_S0_S0_S0_iiii:
[----:B------:R-:W-:Y:S01]  /*0000*/  LDC R1, c[0x0][0x37c] ;  /* 0x0000df00ff017b82 */ /* 0x000fe20000000800 */
[----:B------:R-:W0:Y:S07]  /*0010*/  S2R R0, SR_TID.X ;  /* 0x0000000000007919 */ /* 0x000e2e0000002100 */
[----:B------:R-:W0:Y:S08]  /*0020*/  S2UR UR4, SR_CTAID.X ;  /* 0x00000000000479c3 */ /* 0x000e300000002500 */
[----:B------:R-:W0:Y:S08]  /*0030*/  LDC R9, c[0x0][0x360] ;  /* 0x0000d800ff097b82 */ /* 0x000e300000000800 */
[----:B------:R-:W1:Y:S01]  /*0040*/  LDC.64 R2, c[0x0][0x3c0] ;  /* 0x0000f000ff027b82 */ /* 0x000e620000000a00 */
[----:B0-----:R-:W-:Y:S01]  /*0050*/  IMAD R9, R9, UR4, R0 ;  /* 0x0000000409097c24 */ /* 0x001fe2000f8e0200 */
[----:B-1----:R-:W-:-:S04]  /*0060*/  ISETP.GE.AND P0, PT, R3, 0x1, PT ;  /* 0x000000010300780c */ /* 0x002fc80003f06270 */
[----:B------:R-:W-:-:S13]  /*0070*/  ISETP.GE.OR P0, PT, R9, R2, !P0 ;  /* 0x000000020900720c */ /* 0x000fda0004706670 */
[----:B------:R-:W-:Y:S05]  /*0080*/  @P0 EXIT ;  /* 0x000000000000094d */ /* 0x000fea0003800000 */
[----:B------:R-:W-:Y:S01]  /*0090*/  IMAD.MOV.U32 R0, RZ, RZ, RZ ;  /* 0x000000ffff007224 */ /* 0x000fe200078e00ff */
[----:B------:R-:W0:Y:S06]  /*00a0*/  LDCU.64 UR4, c[0x0][0x358] ;  /* 0x00006b00ff0477ac */ /* 0x000e2c0008000a00 */
.L_x_9:
[----:B------:R-:W1:Y:S01]  /*00b0*/  LDC.64 R2, c[0x0][0x390] ;  /* 0x0000e400ff027b82 */ /* 0x000e620000000a00 */
[----:B------:R-:W2:Y:S01]  /*00c0*/  LDCU UR6, c[0x0][0x3c0] ;  /* 0x00007800ff0677ac */ /* 0x000ea20008000800 */
[----:B------:R-:W3:Y:S06]  /*00d0*/  LDCU.128 UR8, c[0x0][0x380] ;  /* 0x00007000ff0877ac */ /* 0x000eec0008000c00 */
[----:B------:R-:W4:Y:S01]  /*00e0*/  LDC.64 R10, c[0x0][0x398] ;  /* 0x0000e600ff0a7b82 */ /* 0x000f220000000a00 */
[----:B-1----:R-:W-:-:S05]  /*00f0*/  IMAD.WIDE.U32 R2, R0, 0x4, R2 ;  /* 0x0000000400027825 */ /* 0x002fca00078e0002 */
[----:B0-----:R-:W2:Y:S01]  /*0100*/  LDG.E R8, desc[UR4][R2.64] ;  /* 0x0000000402087981 */ /* 0x001ea2000c1e1900 */
[----:B------:R-:W-:Y:S01]  /*0110*/  BSSY.RECONVERGENT B0, `(.L_x_0) ;  /* 0x000022d000007945 */ /* 0x000fe20003800200 */
[----:B--2---:R-:W-:-:S04]  /*0120*/  IADD3 R4, PT, PT, -R8, UR6, RZ ;  /* 0x0000000608047c10 */ /* 0x004fc8000fffe1ff */
[----:B------:R-:W-:-:S13]  /*0130*/  ISETP.GT.AND P0, PT, R9, R4, PT ;  /* 0x000000040900720c */ /* 0x000fda0003f04270 */
[----:B---34-:R-:W-:Y:S05]  /*0140*/  @P0 BRA `(.L_x_1) ;  /* 0x0000002000a40947 */ /* 0x018fea0003800000 */
[----:B------:R-:W-:-:S06]  /*0150*/  IMAD.WIDE.U32 R10, R0, 0x4, R10 ;  /* 0x00000004000a7825 */ /* 0x000fcc00078e000a */
[----:B------:R0:W5:Y:S01]  /*0160*/  LDG.E R10, desc[UR4][R10.64] ;  /* 0x000000040a0a7981 */ /* 0x000162000c1e1900 */
[----:B------:R-:W-:Y:S01]  /*0170*/  ISETP.GE.AND P0, PT, R8, 0x1, PT ;  /* 0x000000010800780c */ /* 0x000fe20003f06270 */
[----:B------:R-:W-:-:S12]  /*0180*/  IMAD.MOV.U32 R13, RZ, RZ, RZ ;  /* 0x000000ffff0d7224 */ /* 0x000fd800078e00ff */
[----:B0-----:R-:W-:Y:S05]  /*0190*/  @!P0 BRA `(.L_x_2) ;  /* 0x0000001c00f08947 */ /* 0x001fea0003800000 */
[----:B------:R-:W-:Y:S01]  /*01a0*/  ISETP.GE.U32.AND P0, PT, R8, 0x10, PT ;  /* 0x000000100800780c */ /* 0x000fe20003f06070 */
[----:B------:R-:W-:Y:S02]  /*01b0*/  IMAD.MOV.U32 R11, RZ, RZ, RZ ;  /* 0x000000ffff0b7224 */ /* 0x000fe400078e00ff */
[----:B------:R-:W-:-:S10]  /*01c0*/  IMAD.MOV.U32 R13, RZ, RZ, RZ ;  /* 0x000000ffff0d7224 */ /* 0x000fd400078e00ff */
[----:B------:R-:W-:Y:S05]  /*01d0*/  @!P0 BRA `(.L_x_3) ;  /* 0x0000000c00c88947 */ /* 0x000fea0003800000 */
[----:B------:R-:W0:Y:S01]  /*01e0*/  LDC R2, c[0x0][0x3cc] ;  /* 0x0000f300ff027b82 */ /* 0x000e220000000800 */
[----:B------:R-:W-:Y:S01]  /*01f0*/  LOP3.LUT R11, R8, 0x7ffffff0, RZ, 0xc0, !PT ;  /* 0x7ffffff0080b7812 */ /* 0x000fe200078ec0ff */
[----:B------:R-:W-:Y:S01]  /*0200*/  IMAD.MOV.U32 R13, RZ, RZ, RZ ;  /* 0x000000ffff0d7224 */ /* 0x000fe200078e00ff */
[----:B------:R-:W1:Y:S02]  /*0210*/  LDCU.64 UR6, c[0x0][0x380] ;  /* 0x00007000ff0677ac */ /* 0x000e640008000a00 */
[----:B------:R-:W-:Y:S02]  /*0220*/  IADD3 R16, PT, PT, -R11, RZ, RZ ;  /* 0x000000ff0b107210 */ /* 0x000fe40007ffe1ff */
[----:B0-----:R-:W-:Y:S02]  /*0230*/  IABS R6, R2 ;  /* 0x0000000200067213 */ /* 0x001fe40000000000 */
[----:B------:R-:W0:Y:S02]  /*0240*/  LDC.64 R2, c[0x0][0x3c8] ;  /* 0x0000f200ff027b82 */ /* 0x000e240000000a00 */
[----:B------:R-:W2:Y:S08]  /*0250*/  I2F.RP R12, R6 ;  /* 0x00000006000c7306 */ /* 0x000eb00000209400 */
[----:B--2---:R-:W2:Y:S02]  /*0260*/  MUFU.RCP R12, R12 ;  /* 0x0000000c000c7308 */ /* 0x004ea40000001000 */
[----:B--2---:R-:W-:Y:S01]  /*0270*/  IADD3 R4, PT, PT, R12, 0xffffffe, RZ ;  /* 0x0ffffffe0c047810 */ /* 0x004fe20007ffe0ff */
[----:B------:R-:W-:-:S05]  /*0280*/  IMAD.MOV.U32 R12, RZ, RZ, R9 ;  /* 0x000000ffff0c7224 */ /* 0x000fca00078e0009 */
[----:B------:R2:W3:Y:S02]  /*0290*/  F2I.FTZ.U32.TRUNC.NTZ R5, R4 ;  /* 0x0000000400057305 */ /* 0x0004e4000021f000 */
[----:B--2---:R-:W-:Y:S02]  /*02a0*/  IMAD.MOV.U32 R4, RZ, RZ, RZ ;  /* 0x000000ffff047224 */ /* 0x004fe400078e00ff */
[----:B---3--:R-:W-:-:S04]  /*02b0*/  IMAD.MOV R7, RZ, RZ, -R5 ;  /* 0x000000ffff077224 */ /* 0x008fc800078e0a05 */
[----:B------:R-:W-:-:S04]  /*02c0*/  IMAD R7, R7, R6, RZ ;  /* 0x0000000607077224 */ /* 0x000fc800078e02ff */
[----:B01----:R-:W-:-:S07]  /*02d0*/  IMAD.HI.U32 R7, R5, R7, R4 ;  /* 0x0000000705077227 */ /* 0x003fce00078e0004 */
.L_x_4:
[----:B------:R-:W-:-:S04]  /*02e0*/  IADD3 R4, P0, PT, R12, UR6, RZ ;  /* 0x000000060c047c10 */ /* 0x000fc8000ff1e0ff */
[----:B------:R-:W-:-:S05]  /*02f0*/  LEA.HI.X.SX32 R5, R12, UR7, 0x1, P0 ;  /* 0x000000070c057c11 */ /* 0x000fca00080f0eff */
[----:B------:R-:W2:Y:S04]  /*0300*/  LDG.E.S8 R14, desc[UR4][R4.64] ;  /* 0x00000004040e7981 */ /* 0x000ea8000c1e1300 */
[----:B------:R-:W3:Y:S04]  /*0310*/  LDG.E.S8 R21, desc[UR4][R4.64+0x1] ;  /* 0x0000010404157981 */ /* 0x000ee8000c1e1300 */
[----:B------:R-:W4:Y:S04]  /*0320*/  LDG.E.S8 R19, desc[UR4][R4.64+0x2] ;  /* 0x0000020404137981 */ /* 0x000f28000c1e1300 */
[----:B------:R-:W4:Y:S04]  /*0330*/  LDG.E.S8 R15, desc[UR4][R4.64+0x3] ;  /* 0x00000304040f7981 */ /* 0x000f28000c1e1300 */
[----:B------:R-:W4:Y:S01]  /*0340*/  LDG.E.S8 R17, desc[UR4][R4.64+0x4] ;  /* 0x0000040404117981 */ /* 0x000f22000c1e1300 */
[----:B--2---:R-:W-:-:S05]  /*0350*/  IMAD R14, R13, R2, R14 ;  /* 0x000000020d0e7224 */ /* 0x004fca00078e020e */
[----:B------:R-:W-:Y:S02]  /*0360*/  IABS R18, R14 ;  /* 0x0000000e00127213 */ /* 0x000fe40000000000 */
[----:B------:R-:W-:-:S03]  /*0370*/  IABS R13, R3 ;  /* 0x00000003000d7213 */ /* 0x000fc60000000000 */
[----:B------:R-:W-:Y:S01]  /*0380*/  IMAD.HI.U32 R7, R7, R18, RZ ;  /* 0x0000001207077227 */ /* 0x000fe200078e00ff */
[----:B------:R-:W0:Y:S03]  /*0390*/  I2F.RP R20, R13 ;  /* 0x0000000d00147306 */ /* 0x000e260000209400 */
[----:B------:R-:W-:-:S04]  /*03a0*/  IMAD.MOV R7, RZ, RZ, -R7 ;  /* 0x000000ffff077224 */ /* 0x000fc800078e0a07 */
[----:B------:R-:W-:-:S05]  /*03b0*/  IMAD R18, R13, R7, R18 ;  /* 0x000000070d127224 */ /* 0x000fca00078e0212 */
[----:B------:R-:W-:Y:S01]  /*03c0*/  ISETP.GT.U32.AND P0, PT, R6, R18, PT ;  /* 0x000000120600720c */ /* 0x000fe20003f04070 */
[----:B0-----:R-:W0:-:S12]  /*03d0*/  MUFU.RCP R20, R20 ;  /* 0x0000001400147308 */ /* 0x001e180000001000 */
[----:B------:R-:W-:-:S05]  /*03e0*/  @!P0 IMAD.IADD R18, R18, 0x1, -R13 ;  /* 0x0000000112128824 */ /* 0x000fca00078e0a0d */
[----:B------:R-:W-:Y:S02]  /*03f0*/  ISETP.GT.U32.AND P0, PT, R6, R18, PT ;  /* 0x000000120600720c */ /* 0x000fe40003f04070 */
[----:B------:R-:W-:Y:S01]  /*0400*/  ISETP.GE.AND P1, PT, R14, RZ, PT ;  /* 0x000000ff0e00720c */ /* 0x000fe20003f26270 */
[----:B0-----:R-:W-:-:S04]  /*0410*/  VIADD R6, R20, 0xffffffe ;  /* 0x0ffffffe14067836 */ /* 0x001fc80000000000 */
[----:B------:R-:W0:Y:S01]  /*0420*/  F2I.FTZ.U32.TRUNC.NTZ R7, R6 ;  /* 0x0000000600077305 */ /* 0x000e22000021f000 */
[----:B------:R-:W-:-:S05]  /*0430*/  LOP3.LUT R14, RZ, R3, RZ, 0x33, !PT ;  /* 0x00000003ff0e7212 */ /* 0x000fca00078e33ff */
[----:B------:R-:W-:Y:S01]  /*0440*/  @!P0 IMAD.IADD R18, R18, 0x1, -R13 ;  /* 0x0000000112128824 */ /* 0x000fe200078e0a0d */
[----:B------:R-:W-:-:S04]  /*0450*/  ISETP.NE.AND P0, PT, R3, RZ, PT ;  /* 0x000000ff0300720c */ /* 0x000fc80003f05270 */
[----:B------:R-:W-:-:S04]  /*0460*/  @!P1 IADD3 R18, PT, PT, -R18, RZ, RZ ;  /* 0x000000ff12129210 */ /* 0x000fc80007ffe1ff */
[----:B------:R-:W-:Y:S01]  /*0470*/  SEL R18, R14, R18, !P0 ;  /* 0x000000120e127207 */ /* 0x000fe20004000000 */
[----:B0-----:R-:W-:Y:S02]  /*0480*/  IMAD.MOV R20, RZ, RZ, -R7 ;  /* 0x000000ffff147224 */ /* 0x001fe400078e0a07 */
[----:B------:R-:W-:Y:S02]  /*0490*/  IMAD.MOV.U32 R6, RZ, RZ, RZ ;  /* 0x000000ffff067224 */ /* 0x000fe400078e00ff */
[----:B---3--:R-:W-:Y:S02]  /*04a0*/  IMAD R18, R18, R2, R21 ;  /* 0x0000000212127224 */ /* 0x008fe400078e0215 */
[----:B------:R-:W2:Y:S01]  /*04b0*/  LDG.E.S8 R21, desc[UR4][R4.64+0x5] ;  /* 0x0000050404157981 */ /* 0x000ea2000c1e1300 */
[----:B------:R-:W-:Y:S02]  /*04c0*/  IMAD R23, R20, R13, RZ ;  /* 0x0000000d14177224 */ /* 0x000fe400078e02ff */
[----:B------:R-:W-:-:S02]  /*04d0*/  IABS R20, R18 ;  /* 0x0000001200147213 */ /* 0x000fc40000000000 */
[----:B------:R-:W-:-:S06]  /*04e0*/  IMAD.HI.U32 R7, R7, R23, R6 ;  /* 0x0000001707077227 */ /* 0x000fcc00078e0006 */
[----:B------:R-:W-:-:S04]  /*04f0*/  IMAD.HI.U32 R6, R7, R20, RZ ;  /* 0x0000001407067227 */ /* 0x000fc800078e00ff */
[----:B------:R-:W-:-:S04]  /*0500*/  IMAD.MOV R6, RZ, RZ, -R6 ;  /* 0x000000ffff067224 */ /* 0x000fc800078e0a06 */
[----:B------:R-:W-:Y:S02]  /*0510*/  IMAD R20, R13, R6, R20 ;  /* 0x000000060d147224 */ /* 0x000fe400078e0214 */
[----:B------:R-:W-:-:S05]  /*0520*/  IMAD.MOV.U32 R6, RZ, RZ, R13 ;  /* 0x000000ffff067224 */ /* 0x000fca00078e000d */
[----:B------:R-:W-:Y:S02]  /*0530*/  ISETP.GT.U32.AND P1, PT, R6, R20, PT ;  /* 0x000000140600720c */ /* 0x000fe40003f24070 */
[----:B------:R-:W-:-:S11]  /*0540*/  ISETP.GE.AND P2, PT, R18, RZ, PT ;  /* 0x000000ff1200720c */ /* 0x000fd60003f46270 */
[----:B------:R-:W-:-:S04]  /*0550*/  @!P1 IADD3 R20, PT, PT, R20, -R13, RZ ;  /* 0x8000000d14149210 */ /* 0x000fc80007ffe0ff */
[----:B------:R-:W-:-:S13]  /*0560*/  ISETP.GT.U32.AND P1, PT, R6, R20, PT ;  /* 0x000000140600720c */ /* 0x000fda0003f24070 */
[----:B------:R-:W-:-:S04]  /*0570*/  @!P1 IMAD.IADD R20, R20, 0x1, -R13 ;  /* 0x0000000114149824 */ /* 0x000fc800078e0a0d */
[----:B------:R-:W-:-:S05]  /*0580*/  @!P2 IMAD.MOV R20, RZ, RZ, -R20 ;  /* 0x000000ffff14a224 */ /* 0x000fca00078e0a14 */
[----:B------:R-:W-:-:S05]  /*0590*/  SEL R20, R14, R20, !P0 ;  /* 0x000000140e147207 */ /* 0x000fca0004000000 */
[----:B----4-:R-:W-:Y:S02]  /*05a0*/  IMAD R20, R20, R2, R19 ;  /* 0x0000000214147224 */ /* 0x010fe400078e0213 */
[----:B------:R-:W3:Y:S03]  /*05b0*/  LDG.E.S8 R19, desc[UR4][R4.64+0x6] ;  /* 0x0000060404137981 */ /* 0x000ee6000c1e1300 */
[----:B------:R-:W-:-:S05]  /*05c0*/  IABS R22, R20 ;  /* 0x0000001400167213 */ /* 0x000fca0000000000 */
[----:B------:R-:W-:-:S04]  /*05d0*/  IMAD.HI.U32 R18, R7, R22, RZ ;  /* 0x0000001607127227 */ /* 0x000fc800078e00ff */
[----:B------:R-:W-:-:S04]  /*05e0*/  IMAD.MOV R18, RZ, RZ, -R18 ;  /* 0x000000ffff127224 */ /* 0x000fc800078e0a12 */
[----:B------:R-:W-:-:S05]  /*05f0*/  IMAD R18, R13, R18, R22 ;  /* 0x000000120d127224 */ /* 0x000fca00078e0216 */
[----:B------:R-:W-:Y:S02]  /*0600*/  ISETP.GT.U32.AND P1, PT, R6, R18, PT ;  /* 0x000000120600720c */ /* 0x000fe40003f24070 */
[----:B------:R-:W-:-:S11]  /*0610*/  ISETP.GE.AND P2, PT, R20, RZ, PT ;  /* 0x000000ff1400720c */ /* 0x000fd60003f46270 */
[----:B------:R-:W-:-:S05]  /*0620*/  @!P1 IMAD.IADD R18, R18, 0x1, -R13 ;  /* 0x0000000112129824 */ /* 0x000fca00078e0a0d */
[----:B------:R-:W-:-:S13]  /*0630*/  ISETP.GT.U32.AND P1, PT, R6, R18, PT ;  /* 0x000000120600720c */ /* 0x000fda0003f24070 */
[----:B------:R-:W-:-:S05]  /*0640*/  @!P1 IADD3 R18, PT, PT, R18, -R13, RZ ;  /* 0x8000000d12129210 */ /* 0x000fca0007ffe0ff */
[----:B------:R-:W-:-:S05]  /*0650*/  @!P2 IMAD.MOV R18, RZ, RZ, -R18 ;  /* 0x000000ffff12a224 */ /* 0x000fca00078e0a12 */
[----:B------:R-:W-:-:S05]  /*0660*/  SEL R18, R14, R18, !P0 ;  /* 0x000000120e127207 */ /* 0x000fca0004000000 */
[----:B------:R-:W-:Y:S02]  /*0670*/  IMAD R18, R18, R2, R15 ;  /* 0x0000000212127224 */ /* 0x000fe400078e020f */
[----:B------:R-:W4:Y:S03]  /*0680*/  LDG.E.S8 R15, desc[UR4][R4.64+0x7] ;  /* 0x00000704040f7981 */ /* 0x000f26000c1e1300 */
        /* <DEDUP_REMOVED lines=8> */
[----:B------:R-:W-:-:S05]  /*0710*/  @!P1 IMAD.IADD R20, R20, 0x1, -R13 ;  /* 0x0000000114149824 */ /* 0x000fca00078e0a0d */
[----:B------:R-:W-:-:S04]  /*0720*/  @!P2 IADD3 R20, PT, PT, -R20, RZ, RZ ;  /* 0x000000ff1414a210 */ /* 0x000fc80007ffe1ff */
        /* <DEDUP_REMOVED lines=11> */
[----:B------:R-:W-:-:S04]  /*07e0*/  @!P1 IMAD.IADD R18, R18, 0x1, -R13 ;  /* 0x0000000112129824 */ /* 0x000fc800078e0a0d */
[----:B------:R-:W-:-:S05]  /*07f0*/  @!P2 IMAD.MOV R18, RZ, RZ, -R18 ;  /* 0x000000ffff12a224 */ /* 0x000fca00078e0a12 */
[----:B------:R-:W-:-:S05]  /*0800*/  SEL R18, R14, R18, !P0 ;  /* 0x000000120e127207 */ /* 0x000fca0004000000 */
[----:B--2---:R-:W-:Y:S02]  /*0810*/  IMAD R18, R18, R2, R21 ;  /* 0x0000000212127224 */ /* 0x004fe400078e0215 */
[----:B------:R-:W2:Y:S03]  /*0820*/  LDG.E.S8 R21, desc[UR4][R4.64+0x9] ;  /* 0x0000090404157981 */ /* 0x000ea6000c1e1300 */
[----:B------:R-:W-:-:S05]  /*0830*/  IABS R22, R18 ;  /* 0x0000001200167213 */ /* 0x000fca0000000000 */
[----:B------:R-:W-:-:S05]  /*0840*/  IMAD.HI.U32 R20, R7, R22, RZ ;  /* 0x0000001607147227 */ /* 0x000fca00078e00ff */
[----:B------:R-:W-:-:S05]  /*0850*/  IADD3 R20, PT, PT, -R20, RZ, RZ ;  /* 0x000000ff14147210 */ /* 0x000fca0007ffe1ff */
        /* <DEDUP_REMOVED lines=8> */
[----:B---3--:R-:W-:Y:S02]  /*08e0*/  IMAD R20, R20, R2, R19 ;  /* 0x0000000214147224 */ /* 0x008fe400078e0213 */
[----:B------:R-:W3:Y:S03]  /*08f0*/  LDG.E.S8 R19, desc[UR4][R4.64+0xa] ;  /* 0x00000a0404137981 */ /* 0x000ee6000c1e1300 */
[----:B------:R-:W-:-:S05]  /*0900*/  IABS R22, R20 ;  /* 0x0000001400167213 */ /* 0x000fca0000000000 */
[----:B------:R-:W-:-:S04]  /*0910*/  IMAD.HI.U32 R18, R7, R22, RZ ;  /* 0x0000001607127227 */ /* 0x000fc800078e00ff */
[----:B------:R-:W-:-:S04]  /*0920*/  IMAD.MOV R18, RZ, RZ, -R18 ;  /* 0x000000ffff127224 */ /* 0x000fc800078e0a12 */
[----:B------:R-:W-:-:S05]  /*0930*/  IMAD R18, R13, R18, R22 ;  /* 0x000000120d127224 */ /* 0x000fca00078e0216 */
        /* <DEDUP_REMOVED lines=33> */
[----:B--2---:R-:W-:Y:S02]  /*0b50*/  IMAD R18, R18, R2, R21 ;  /* 0x0000000212127224 */ /* 0x004fe400078e0215 */
[----:B------:R-:W2:Y:S03]  /*0b60*/  LDG.E.S8 R21, desc[UR4][R4.64+0xd] ;  /* 0x00000d0404157981 */ /* 0x000ea6000c1e1300 */
        /* <DEDUP_REMOVED lines=14> */
[----:B------:R-:W-:Y:S01]  /*0c50*/  IMAD.HI.U32 R18, R7, R22, RZ ;  /* 0x0000001607127227 */ /* 0x000fe200078e00ff */
[----:B------:R0:W3:Y:S04]  /*0c60*/  LDG.E.S8 R5, desc[UR4][R4.64+0xf] ;  /* 0x00000f0404057981 */ /* 0x0000e8000c1e1300 */
        /* <DEDUP_REMOVED lines=9> */
[----:B----4-:R-:W-:-:S05]  /*0d00*/  IMAD R15, R18, R2, R15 ;  /* 0x00000002120f7224 */ /* 0x010fca00078e020f */
        /* <DEDUP_REMOVED lines=11> */
[----:B------:R-:W-:-:S05]  /*0dc0*/  IMAD R17, R18, R2, R17 ;  /* 0x0000000212117224 */ /* 0x000fca00078e0211 */
[----:B------:R-:W-:-:S05]  /*0dd0*/  IABS R18, R17 ;  /* 0x0000001100127213 */ /* 0x000fca0000000000 */
[----:B0-----:R-:W-:-:S04]  /*0de0*/  IMAD.HI.U32 R4, R7, R18, RZ ;  /* 0x0000001207047227 */ /* 0x001fc800078e00ff */
        /* <DEDUP_REMOVED lines=9> */
[----:B--2---:R-:W-:-:S05]  /*0e80*/  IMAD R4, R4, R2, R21 ;  /* 0x0000000204047224 */ /* 0x004fca00078e0215 */
        /* <DEDUP_REMOVED lines=11> */
[----:B---3--:R-:W-:-:S05]  /*0f40*/  IMAD R15, R15, R2, R19 ;  /* 0x000000020f0f7224 */ /* 0x008fca00078e0213 */
        /* <DEDUP_REMOVED lines=11> */
[----:B------:R-:W-:-:S05]  /*1000*/  IMAD R4, R4, R2, R5 ;  /* 0x0000000204047224 */ /* 0x000fca00078e0205 */
[----:B------:R-:W-:-:S05]  /*1010*/  IABS R18, R4 ;  /* 0x0000000400127213 */ /* 0x000fca0000000000 */
[----:B------:R-:W-:-:S05]  /*1020*/  IMAD.HI.U32 R5, R7, R18, RZ ;  /* 0x0000001207057227 */ /* 0x000fca00078e00ff */
[----:B------:R-:W-:-:S05]  /*1030*/  IADD3 R5, PT, PT, -R5, RZ, RZ ;  /* 0x000000ff05057210 */ /* 0x000fca0007ffe1ff */
[----:B------:R-:W-:-:S05]  /*1040*/  IMAD R5, R13, R5, R18 ;  /* 0x000000050d057224 */ /* 0x000fca00078e0212 */
[----:B------:R-:W-:-:S13]  /*1050*/  ISETP.GT.U32.AND P1, PT, R6, R5, PT ;  /* 0x000000050600720c */ /* 0x000fda0003f24070 */
[----:B------:R-:W-:-:S05]  /*1060*/  @!P1 IMAD.IADD R5, R5, 0x1, -R13 ;  /* 0x0000000105059824 */ /* 0x000fca00078e0a0d */
[----:B------:R-:W-:Y:S01]  /*1070*/  ISETP.GT.U32.AND P1, PT, R6, R5, PT ;  /* 0x000000050600720c */ /* 0x000fe20003f24070 */
[----:B------:R-:W-:Y:S01]  /*1080*/  VIADD R16, R16, 0x10 ;  /* 0x0000001010107836 */ /* 0x000fe20000000000 */
[----:B------:R-:W-:-:S11]  /*1090*/  ISETP.GE.AND P2, PT, R4, RZ, PT ;  /* 0x000000ff0400720c */ /* 0x000fd60003f46270 */
[----:B------:R-:W-:Y:S01]  /*10a0*/  @!P1 IMAD.IADD R5, R5, 0x1, -R13 ;  /* 0x0000000105059824 */ /* 0x000fe200078e0a0d */
[----:B------:R-:W-:-:S03]  /*10b0*/  ISETP.NE.AND P1, PT, R16, RZ, PT ;  /* 0x000000ff1000720c */ /* 0x000fc60003f25270 */
[----:B------:R-:W-:Y:S01]  /*10c0*/  @!P2 IMAD.MOV R5, RZ, RZ, -R5 ;  /* 0x000000ffff05a224 */ /* 0x000fe200078e0a05 */
[----:B------:R-:W-:-:S04]  /*10d0*/  IADD3 R12, PT, PT, R12, 0x10, RZ ;  /* 0x000000100c0c7810 */ /* 0x000fc80007ffe0ff */
[----:B------:R-:W-:-:S05]  /*10e0*/  SEL R13, R14, R5, !P0 ;  /* 0x000000050e0d7207 */ /* 0x000fca0004000000 */
[----:B------:R-:W-:Y:S05]  /*10f0*/  @P1 BRA `(.L_x_4) ;  /* 0xfffffff000781947 */ /* 0x000fea000383ffff */
.L_x_3:
[----:B------:R-:W-:-:S13]  /*1100*/  LOP3.LUT P0, R2, R8, 0xf, RZ, 0xc0, !PT ;  /* 0x0000000f08027812 */ /* 0x000fda000780c0ff */
[----:B------:R-:W-:Y:S05]  /*1110*/  @!P0 BRA `(.L_x_2) ;  /* 0x0000001000108947 */ /* 0x000fea0003800000 */
[----:B------:R-:W-:Y:S02]  /*1120*/  ISETP.GE.U32.AND P1, PT, R2, 0x8, PT ;  /* 0x000000080200780c */ /* 0x000fe40003f26070 */
[----:B------:R-:W-:-:S11]  /*1130*/  LOP3.LUT P0, R16, R8, 0x7, RZ, 0xc0, !PT ;  /* 0x0000000708107812 */ /* 0x000fd6000780c0ff */
[----:B------:R-:W-:Y:S05]  /*1140*/  @!P1 BRA `(.L_x_5) ;  /* 0x0000000400e89947 */ /* 0x000fea0003800000 */
[----:B------:R-:W0:Y:S01]  /*1150*/  LDCU.64 UR6, c[0x0][0x380] ;  /* 0x00007000ff0677ac */ /* 0x000e220008000a00 */
[----:B------:R-:W-:Y:S01]  /*1160*/  IMAD.IADD R3, R9, 0x1, R11 ;  /* 0x0000000109037824 */ /* 0x000fe200078e020b */
[----:B------:R-:W1:Y:S04]  /*1170*/  LDC.64 R4, c[0x0][0x3c8] ;  /* 0x0000f200ff047b82 */ /* 0x000e680000000a00 */
[----:B0-----:R-:W-:-:S04]  /*1180*/  IADD3 R2, P1, PT, R3, UR6, RZ ;  /* 0x0000000603027c10 */ /* 0x001fc8000ff3e0ff */
[----:B------:R-:W-:-:S05]  /*1190*/  LEA.HI.X.SX32 R3, R3, UR7, 0x1, P1 ;  /* 0x0000000703037c11 */ /* 0x000fca00088f0eff */
[----:B------:R-:W2:Y:S04]  /*11a0*/  LDG.E.S8 R6, desc[UR4][R2.64] ;  /* 0x0000000402067981 */ /* 0x000ea8000c1e1300 */
[----:B------:R-:W3:Y:S04]  /*11b0*/  LDG.E.S8 R19, desc[UR4][R2.64+0x1] ;  /* 0x0000010402137981 */ /* 0x000ee8000c1e1300 */
[----:B------:R-:W4:Y:S04]  /*11c0*/  LDG.E.S8 R17, desc[UR4][R2.64+0x2] ;  /* 0x0000020402117981 */ /* 0x000f28000c1e1300 */
[----:B------:R-:W4:Y:S01]  /*11d0*/  LDG.E.S8 R15, desc[UR4][R2.64+0x3] ;  /* 0x00000304020f7981 */ /* 0x000f22000c1e1300 */
[----:B-1----:R-:W-:-:S04]  /*11e0*/  IABS R12, R5 ;  /* 0x00000005000c7213 */ /* 0x002fc80000000000 */
[----:B------:R-:W0:Y:S08]  /*11f0*/  I2F.RP R18, R12 ;  /* 0x0000000c00127306 */ /* 0x000e300000209400 */
[----:B0-----:R-:W0:Y:S02]  /*1200*/  MUFU.RCP R18, R18 ;  /* 0x0000001200127308 */ /* 0x001e240000001000 */
[----:B0-----:R-:W-:-:S06]  /*1210*/  VIADD R20, R18, 0xffffffe ;  /* 0x0ffffffe12147836 */ /* 0x001fcc0000000000 */
[----:B------:R-:W0:Y:S02]  /*1220*/  F2I.FTZ.U32.TRUNC.NTZ R7, R20 ;  /* 0x0000001400077305 */ /* 0x000e24000021f000 */
[----:B0-----:R-:W-:-:S04]  /*1230*/  IMAD.MOV R21, RZ, RZ, -R7 ;  /* 0x000000ffff157224 */ /* 0x001fc800078e0a07 */
[----:B------:R-:W-:Y:S02]  /*1240*/  IMAD R21, R21, R12, RZ ;  /* 0x0000000c15157224 */ /* 0x000fe400078e02ff */
[----:B--2---:R-:W-:Y:S02]  /*1250*/  IMAD R14, R13, R4, R6 ;  /* 0x000000040d0e7224 */ /* 0x004fe400078e0206 */
[----:B------:R-:W-:Y:S01]  /*1260*/  IMAD.MOV.U32 R6, RZ, RZ, RZ ;  /* 0x000000ffff067224 */ /* 0x000fe200078e00ff */
[----:B------:R-:W2:Y:S02]  /*1270*/  LDG.E.S8 R13, desc[UR4][R2.64+0x4] ;  /* 0x00000404020d7981 */ /* 0x000ea4000c1e1300 */
[----:B------:R-:W-:Y:S01]  /*1280*/  IABS R22, R14 ;  /* 0x0000000e00167213 */ /* 0x000fe20000000000 */
[----:B------:R-:W-:Y:S01]  /*1290*/  IMAD.HI.U32 R6, R7, R21, R6 ;  /* 0x0000001507067227 */ /* 0x000fe200078e0006 */
[----:B------:R-:W-:Y:S02]  /*12a0*/  ISETP.GE.AND P2, PT, R14, RZ, PT ;  /* 0x000000ff0e00720c */ /* 0x000fe40003f46270 */
[----:B------:R-:W-:-:S05]  /*12b0*/  MOV R21, R22 ;  /* 0x0000001600157202 */ /* 0x000fca0000000f00 */
[----:B------:R-:W-:-:S04]  /*12c0*/  IMAD.HI.U32 R7, R6, R21, RZ ;  /* 0x0000001506077227 */ /* 0x000fc800078e00ff */
[----:B------:R-:W-:-:S04]  /*12d0*/  IMAD.MOV R7, RZ, RZ, -R7 ;  /* 0x000000ffff077224 */ /* 0x000fc800078e0a07 */
[----:B------:R-:W-:-:S05]  /*12e0*/  IMAD R7, R12, R7, R21 ;  /* 0x000000070c077224 */ /* 0x000fca00078e0215 */
[----:B------:R-:W-:-:S13]  /*12f0*/  ISETP.GT.U32.AND P1, PT, R12, R7, PT ;  /* 0x000000070c00720c */ /* 0x000fda0003f24070 */
[----:B------:R-:W-:-:S05]  /*1300*/  @!P1 IMAD.IADD R7, R7, 0x1, -R12 ;  /* 0x0000000107079824 */ /* 0x000fca00078e0a0c */
[----:B------:R-:W-:-:S13]  /*1310*/  ISETP.GT.U32.AND P1, PT, R12, R7, PT ;  /* 0x000000070c00720c */ /* 0x000fda0003f24070 */
[----:B------:R-:W-:Y:S01]  /*1320*/  @!P1 IMAD.IADD R7, R7, 0x1, -R12 ;  /* 0x0000000107079824 */ /* 0x000fe200078e0a0c */
[----:B------:R-:W-:Y:S02]  /*1330*/  ISETP.NE.AND P1, PT, R5, RZ, PT ;  /* 0x000000ff0500720c */ /* 0x000fe40003f25270 */
[----:B------:R-:W-:Y:S02]  /*1340*/  LOP3.LUT R5, RZ, R5, RZ, 0x33, !PT ;  /* 0x00000005ff057212 */ /* 0x000fe400078e33ff */
[----:B------:R-:W-:-:S04]  /*1350*/  @!P2 IADD3 R7, PT, PT, -R7, RZ, RZ ;  /* 0x000000ff0707a210 */ /* 0x000fc80007ffe1ff */
[----:B------:R-:W-:-:S05]  /*1360*/  SEL R7, R5, R7, !P1 ;  /* 0x0000000705077207 */ /* 0x000fca0004800000 */
[----:B---3--:R-:W-:Y:S02]  /*1370*/  IMAD R19, R7, R4, R19 ;  /* 0x0000000407137224 */ /* 0x008fe400078e0213 */
[----:B------:R-:W3:Y:S03]  /*1380*/  LDG.E.S8 R7, desc[UR4][R2.64+0x5] ;  /* 0x0000050402077981 */ /* 0x000ee6000c1e1300 */
[----:B------:R-:W-:Y:S02]  /*1390*/  IABS R21, R19 ;  /* 0x0000001300157213 */ /* 0x000fe40000000000 */
[----:B------:R-:W-:-:S03]  /*13a0*/  ISETP.GE.AND P3, PT, R19, RZ, PT ;  /* 0x000000ff1300720c */ /* 0x000fc60003f66270 */
[----:B------:R-:W-:-:S04]  /*13b0*/  IMAD.HI.U32 R14, R6, R21, RZ ;  /* 0x00000015060e7227 */ /* 0x000fc800078e00ff */
[----:B------:R-:W-:-:S04]  /*13c0*/  IMAD.MOV R14, RZ, RZ, -R14 ;  /* 0x000000ffff0e7224 */ /* 0x000fc800078e0a0e */
[----:B------:R-:W-:-:S05]  /*13d0*/  IMAD R21, R12, R14, R21 ;  /* 0x0000000e0c157224 */ /* 0x000fca00078e0215 */
[----:B------:R-:W-:-:S13]  /*13e0*/  ISETP.GT.U32.AND P2, PT, R12, R21, PT ;  /* 0x000000150c00720c */ /* 0x000fda0003f44070 */
[----:B------:R-:W-:-:S05]  /*13f0*/  @!P2 IMAD.IADD R21, R21, 0x1, -R12 ;  /* 0x000000011515a824 */ /* 0x000fca00078e0a0c */
[----:B------:R-:W-:-:S13]  /*1400*/  ISETP.GT.U32.AND P2, PT, R12, R21, PT ;  /* 0x000000150c00720c */ /* 0x000fda0003f44070 */
[----:B------:R-:W-:-:S05]  /*1410*/  @!P2 IMAD.IADD R21, R21, 0x1, -R12 ;  /* 0x000000011515a824 */ /* 0x000fca00078e0a0c */
[----:B------:R-:W-:-:S04]  /*1420*/  @!P3 IADD3 R21, PT, PT, -R21, RZ, RZ ;  /* 0x000000ff1515b210 */ /* 0x000fc80007ffe1ff */
[----:B------:R-:W-:-:S05]  /*1430*/  SEL R21, R5, R21, !P1 ;  /* 0x0000001505157207 */ /* 0x000fca0004800000 */
[----:B----4-:R-:W-:Y:S02]  /*1440*/  IMAD R21, R21, R4, R17 ;  /* 0x0000000415157224 */ /* 0x010fe400078e0211 */
[----:B------:R-:W4:Y:S03]  /*1450*/  LDG.E.S8 R17, desc[UR4][R2.64+0x6] ;  /* 0x0000060402117981 */ /* 0x000f26000c1e1300 */
[----:B------:R-:W-:Y:S02]  /*1460*/  IABS R19, R21 ;  /* 0x0000001500137213 */ /* 0x000fe40000000000 */
[----:B------:R-:W-:-:S03]  /*1470*/  ISETP.GE.AND P3, PT, R21, RZ, PT ;  /* 0x000000ff1500720c */ /* 0x000fc60003f66270 */
[----:B------:R-:W-:Y:S01]  /*1480*/  IMAD.HI.U32 R14, R6, R19, RZ ;  /* 0x00000013060e7227 */ /* 0x000fe200078e00ff */
[----:B------:R0:W4:Y:S03]  /*1490*/  LDG.E.S8 R3, desc[UR4][R2.64+0x7] ;  /* 0x0000070402037981 */ /* 0x000126000c1e1300 */
        /* <DEDUP_REMOVED lines=8> */
[----:B------:R-:W-:-:S05]  /*1520*/  IMAD R15, R19, R4, R15 ;  /* 0x00000004130f7224 */ /* 0x000fca00078e020f */
        /* <DEDUP_REMOVED lines=11> */
[----:B--2---:R-:W-:-:S05]  /*15e0*/  IMAD R13, R19, R4, R13 ;  /* 0x00000004130d7224 */ /* 0x004fca00078e020d */
        /* <DEDUP_REMOVED lines=43> */
[----:B------:R-:W-:Y:S01]  /*18a0*/  ISETP.GT.U32.AND P2, PT, R12, R7, PT ;  /* 0x000000070c00720c */ /* 0x000fe20003f44070 */
[----:B------:R-:W-:-:S12]  /*18b0*/  VIADD R11, R11, 0x8 ;  /* 0x000000080b0b7836 */ /* 0x000fd80000000000 */
[----:B------:R-:W-:-:S05]  /*18c0*/  @!P2 IMAD.IADD R7, R7, 0x1, -R12 ;  /* 0x000000010707a824 */ /* 0x000fca00078e0a0c */
[----:B------:R-:W-:-:S04]  /*18d0*/  @!P3 IADD3 R7, PT, PT, -R7, RZ, RZ ;  /* 0x000000ff0707b210 */ /* 0x000fc80007ffe1ff */
[----:B------:R-:W-:-:S07]  /*18e0*/  SEL R13, R5, R7, !P1 ;  /* 0x00000007050d7207 */ /* 0x000fce0004800000 */
.L_x_5:
[----:B------:R-:W-:Y:S05]  /*18f0*/  @!P0 BRA `(.L_x_2) ;  /* 0x0000000800188947 */ /* 0x000fea0003800000 */
[----:B------:R-:W-:Y:S02]  /*1900*/  ISETP.GE.U32.AND P1, PT, R16, 0x4, PT ;  /* 0x000000041000780c */ /* 0x000fe40003f26070 */
[----:B------:R-:W-:-:S04]  /*1910*/  LOP3.LUT R12, R8, 0x3, RZ, 0xc0, !PT ;  /* 0x00000003080c7812 */ /* 0x000fc800078ec0ff */
[----:B------:R-:W-:-:S07]  /*1920*/  ISETP.NE.AND P0, PT, R12, RZ, PT ;  /* 0x000000ff0c00720c */ /* 0x000fce0003f05270 */
[----:B------:R-:W-:Y:S06]  /*1930*/  @!P1 BRA `(.L_x_6) ;  /* 0x0000000400149947 */ /* 0x000fec0003800000 */
[----:B------:R-:W0:Y:S01]  /*1940*/  LDCU.64 UR6, c[0x0][0x380] ;  /* 0x00007000ff0677ac */ /* 0x000e220008000a00 */
[----:B------:R-:W-:-:S05]  /*1950*/  IMAD.IADD R2, R9, 0x1, R11 ;  /* 0x0000000109027824 */ /* 0x000fca00078e020b */
[----:B0-----:R-:W-:-:S04]  /*1960*/  IADD3 R18, P1, PT, R2, UR6, RZ ;  /* 0x0000000602127c10 */ /* 0x001fc8000ff3e0ff */
[----:B------:R-:W-:Y:S02]  /*1970*/  LEA.HI.X.SX32 R19, R2, UR7, 0x1, P1 ;  /* 0x0000000702137c11 */ /* 0x000fe400088f0eff */
[----:B------:R-:W0:Y:S03]  /*1980*/  LDC.64 R2, c[0x0][0x3c8] ;  /* 0x0000f200ff027b82 */ /* 0x000e260000000a00 */
[----:B------:R-:W2:Y:S04]  /*1990*/  LDG.E.S8 R4, desc[UR4][R18.64] ;  /* 0x0000000412047981 */ /* 0x000ea8000c1e1300 */
[----:B------:R-:W3:Y:S04]  /*19a0*/  LDG.E.S8 R17, desc[UR4][R18.64+0x1] ;  /* 0x0000010412117981 */ /* 0x000ee8000c1e1300 */
[----:B------:R-:W4:Y:S04]  /*19b0*/  LDG.E.S8 R7, desc[UR4][R18.64+0x2] ;  /* 0x0000020412077981 */ /* 0x000f28000c1e1300 */
[----:B------:R1:W4:Y:S01]  /*19c0*/  LDG.E.S8 R15, desc[UR4][R18.64+0x3] ;  /* 0x00000304120f7981 */ /* 0x000322000c1e1300 */
[----:B------:R-:W-:Y:S01]  /*19d0*/  VIADD R11, R11, 0x4 ;  /* 0x000000040b0b7836 */ /* 0x000fe20000000000 */
[----:B0-----:R-:W-:-:S04]  /*19e0*/  IABS R6, R3 ;  /* 0x0000000300067213 */ /* 0x001fc80000000000 */
[----:B------:R-:W0:Y:S08]  /*19f0*/  I2F.RP R14, R6 ;  /* 0x00000006000e7306 */ /* 0x000e300000209400 */
[----:B0-----:R-:W0:Y:S02]  /*1a00*/  MUFU.RCP R14, R14 ;  /* 0x0000000e000e7308 */ /* 0x001e240000001000 */
[----:B0-----:R-:W-:-:S06]  /*1a10*/  VIADD R16, R14, 0xffffffe ;  /* 0x0ffffffe0e107836 */ /* 0x001fcc0000000000 */
[----:B------:R-:W0:Y:S02]  /*1a20*/  F2I.FTZ.U32.TRUNC.NTZ R5, R16 ;  /* 0x0000001000057305 */ /* 0x000e24000021f000 */
[----:B0-----:R-:W-:-:S05]  /*1a30*/  IADD3 R21, PT, PT, RZ, -R5, RZ ;  /* 0x80000005ff157210 */ /* 0x001fca0007ffe0ff */
[----:B------:R-:W-:Y:S02]  /*1a40*/  IMAD R21, R21, R6, RZ ;  /* 0x0000000615157224 */ /* 0x000fe400078e02ff */
[----:B--2---:R-:W-:Y:S02]  /*1a50*/  IMAD R13, R13, R2, R4 ;  /* 0x000000020d0d7224 */ /* 0x004fe400078e0204 */
[----:B------:R-:W-:-:S03]  /*1a60*/  IMAD.MOV.U32 R4, RZ, RZ, RZ ;  /* 0x000000ffff047224 */ /* 0x000fc600078e00ff */
[----:B-1----:R-:W-:Y:S01]  /*1a70*/  IABS R19, R13 ;  /* 0x0000000d00137213 */ /* 0x002fe20000000000 */
[----:B------:R-:W-:Y:S01]  /*1a80*/  IMAD.HI.U32 R4, R5, R21, R4 ;  /* 0x0000001505047227 */ /* 0x000fe200078e0004 */
[----:B------:R-:W-:-:S05]  /*1a90*/  ISETP.GE.AND P2, PT, R13, RZ, PT ;  /* 0x000000ff0d00720c */ /* 0x000fca0003f46270 */
[----:B------:R-:W-:-:S04]  /*1aa0*/  IMAD.HI.U32 R5, R4, R19, RZ ;  /* 0x0000001304057227 */ /* 0x000fc800078e00ff */
[----:B------:R-:W-:-:S04]  /*1ab0*/  IMAD.MOV R5, RZ, RZ, -R5 ;  /* 0x000000ffff057224 */ /* 0x000fc800078e0a05 */
[----:B------:R-:W-:-:S05]  /*1ac0*/  IMAD R5, R6, R5, R19 ;  /* 0x0000000506057224 */ /* 0x000fca00078e0213 */
[----:B------:R-:W-:-:S13]  /*1ad0*/  ISETP.GT.U32.AND P1, PT, R6, R5, PT ;  /* 0x000000050600720c */ /* 0x000fda0003f24070 */
[----:B------:R-:W-:-:S05]  /*1ae0*/  @!P1 IMAD.IADD R5, R5, 0x1, -R6 ;  /* 0x0000000105059824 */ /* 0x000fca00078e0a06 */
[----:B------:R-:W-:-:S13]  /*1af0*/  ISETP.GT.U32.AND P1, PT, R6, R5, PT ;  /* 0x000000050600720c */ /* 0x000fda0003f24070 */
[----:B------:R-:W-:Y:S02]  /*1b00*/  @!P1 IADD3 R5, PT, PT, R5, -R6, RZ ;  /* 0x8000000605059210 */ /* 0x000fe40007ffe0ff */
[----:B------:R-:W-:Y:S02]  /*1b10*/  ISETP.NE.AND P1, PT, R3, RZ, PT ;  /* 0x000000ff0300720c */ /* 0x000fe40003f25270 */
[----:B------:R-:W-:Y:S01]  /*1b20*/  LOP3.LUT R3, RZ, R3, RZ, 0x33, !PT ;  /* 0x00000003ff037212 */ /* 0x000fe200078e33ff */
[----:B------:R-:W-:-:S05]  /*1b30*/  @!P2 IMAD.MOV R5, RZ, RZ, -R5 ;  /* 0x000000ffff05a224 */ /* 0x000fca00078e0a05 */
[----:B------:R-:W-:-:S05]  /*1b40*/  SEL R5, R3, R5, !P1 ;  /* 0x0000000503057207 */ /* 0x000fca0004800000 */
[----:B---3--:R-:W-:-:S05]  /*1b50*/  IMAD R5, R5, R2, R17 ;  /* 0x0000000205057224 */ /* 0x008fca00078e0211 */
        /* <DEDUP_REMOVED lines=8> */
[----:B------:R-:W-:-:S05]  /*1be0*/  @!P2 IADD3 R13, PT, PT, R13, -R6, RZ ;  /* 0x800000060d0da210 */ /* 0x000fca0007ffe0ff */
[----:B------:R-:W-:-:S05]  /*1bf0*/  @!P3 IMAD.MOV R13, RZ, RZ, -R13 ;  /* 0x000000ffff0db224 */ /* 0x000fca00078e0a0d */
[----:B------:R-:W-:-:S05]  /*1c00*/  SEL R13, R3, R13, !P1 ;  /* 0x0000000d030d7207 */ /* 0x000fca0004800000 */
[----:B----4-:R-:W-:-:S05]  /*1c10*/  IMAD R7, R13, R2, R7 ;  /* 0x000000020d077224 */ /* 0x010fca00078e0207 */
        /* <DEDUP_REMOVED lines=11> */
[----:B------:R-:W-:-:S05]  /*1cd0*/  IMAD R5, R5, R2, R15 ;  /* 0x0000000205057224 */ /* 0x000fca00078e020f */
        /* <DEDUP_REMOVED lines=10> */
[----:B------:R-:W-:-:S07]  /*1d80*/  SEL R13, R3, R7, !P1 ;  /* 0x00000007030d7207 */ /* 0x000fce0004800000 */
.L_x_6:
[----:B------:R-:W-:Y:S05]  /*1d90*/  @!P0 BRA `(.L_x_2) ;  /* 0x0000000000f08947 */ /* 0x000fea0003800000 */
[----:B------:R-:W0:Y:S01]  /*1da0*/  LDCU.64 UR6, c[0x0][0x380] ;  /* 0x00007000ff0677ac */ /* 0x000e220008000a00 */
[----:B------:R-:W-:Y:S01]  /*1db0*/  IMAD.IADD R11, R9, 0x1, R11 ;  /* 0x00000001090b7824 */ /* 0x000fe200078e020b */
[----:B------:R-:W1:Y:S04]  /*1dc0*/  LDC.64 R4, c[0x0][0x3c8] ;  /* 0x0000f200ff047b82 */ /* 0x000e680000000a00 */
[----:B0-----:R-:W-:-:S04]  /*1dd0*/  IADD3 R2, P0, PT, R11, UR6, RZ ;  /* 0x000000060b027c10 */ /* 0x001fc8000ff1e0ff */
[----:B------:R-:W-:-:S05]  /*1de0*/  LEA.HI.X.SX32 R3, R11, UR7, 0x1, P0 ;  /* 0x000000070b037c11 */ /* 0x000fca00080f0eff */
[----:B------:R-:W2:Y:S01]  /*1df0*/  LDG.E.S8 R7, desc[UR4][R2.64] ;  /* 0x0000000402077981 */ /* 0x000ea2000c1e1300 */
[----:B-1----:R-:W-:Y:S01]  /*1e00*/  IABS R6, R5 ;  /* 0x0000000500067213 */ /* 0x002fe20000000000 */
[----:B------:R-:W-:Y:S01]  /*1e10*/  IMAD.MOV.U32 R14, RZ, RZ, RZ ;  /* 0x000000ffff0e7224 */ /* 0x000fe200078e00ff */
[----:B------:R-:W-:Y:S02]  /*1e20*/  ISETP.NE.AND P2, PT, R12, 0x1, PT ;  /* 0x000000010c00780c */ /* 0x000fe40003f45270 */
[----:B------:R-:W0:Y:S08]  /*1e30*/  I2F.RP R11, R6 ;  /* 0x00000006000b7306 */ /* 0x000e300000209400 */
[----:B0-----:R-:W0:Y:S02]  /*1e40*/  MUFU.RCP R11, R11 ;  /* 0x0000000b000b7308 */ /* 0x001e240000001000 */
[----:B0-----:R-:W-:-:S06]  /*1e50*/  IADD3 R15, PT, PT, R11, 0xffffffe, RZ ;  /* 0x0ffffffe0b0f7810 */ /* 0x001fcc0007ffe0ff */
[----:B------:R-:W0:Y:S02]  /*1e60*/  F2I.FTZ.U32.TRUNC.NTZ R15, R15 ;  /* 0x0000000f000f7305 */ /* 0x000e24000021f000 */
[----:B0-----:R-:W-:Y:S02]  /*1e70*/  IMAD.MOV R17, RZ, RZ, -R15 ;  /* 0x000000ffff117224 */ /* 0x001fe400078e0a0f */
[----:B--2---:R-:W-:Y:S02]  /*1e80*/  IMAD R7, R13, R4, R7 ;  /* 0x000000040d077224 */ /* 0x004fe400078e0207 */
[----:B------:R-:W-:-:S03]  /*1e90*/  IMAD R13, R17, R6, RZ ;  /* 0x00000006110d7224 */ /* 0x000fc600078e02ff */
[----:B------:R-:W-:Y:S01]  /*1ea0*/  IABS R16, R7 ;  /* 0x0000000700107213 */ /* 0x000fe20000000000 */
[----:B------:R-:W-:Y:S01]  /*1eb0*/  IMAD.HI.U32 R14, R15, R13, R14 ;  /* 0x0000000d0f0e7227 */ /* 0x000fe200078e000e */
[----:B------:R-:W-:-:S03]  /*1ec0*/  ISETP.GE.AND P1, PT, R7, RZ, PT ;  /* 0x000000ff0700720c */ /* 0x000fc60003f26270 */
[----:B------:R-:W-:Y:S01]  /*1ed0*/  IMAD.MOV.U32 R13, RZ, RZ, R16 ;  /* 0x000000ffff0d7224 */ /* 0x000fe200078e0010 */
[----:B------:R-:W-:-:S03]  /*1ee0*/  LOP3.LUT R16, RZ, R5, RZ, 0x33, !PT ;  /* 0x00000005ff107212 */ /* 0x000fc600078e33ff */
[----:B------:R-:W-:-:S05]  /*1ef0*/  IMAD.HI.U32 R11, R14, R13, RZ ;  /* 0x0000000d0e0b7227 */ /* 0x000fca00078e00ff */
[----:B------:R-:W-:-:S05]  /*1f00*/  IADD3 R11, PT, PT, -R11, RZ, RZ ;  /* 0x000000ff0b0b7210 */ /* 0x000fca0007ffe1ff */
[----:B------:R-:W-:-:S05]  /*1f10*/  IMAD R11, R6, R11, R13 ;  /* 0x0000000b060b7224 */ /* 0x000fca00078e020d */
[----:B------:R-:W-:-:S13]  /*1f20*/  ISETP.GT.U32.AND P0, PT, R6, R11, PT ;  /* 0x0000000b0600720c */ /* 0x000fda0003f04070 */
[----:B------:R-:W-:-:S05]  /*1f30*/  @!P0 IMAD.IADD R11, R11, 0x1, -R6 ;  /* 0x000000010b0b8824 */ /* 0x000fca00078e0a06 */
[----:B------:R-:W-:-:S13]  /*1f40*/  ISETP.GT.U32.AND P0, PT, R6, R11, PT ;  /* 0x0000000b0600720c */ /* 0x000fda0003f04070 */
[----:B------:R-:W-:Y:S01]  /*1f50*/  @!P0 IMAD.IADD R11, R11, 0x1, -R6 ;  /* 0x000000010b0b8824 */ /* 0x000fe200078e0a06 */
[----:B------:R-:W-:-:S03]  /*1f60*/  ISETP.NE.AND P0, PT, R5, RZ, PT ;  /* 0x000000ff0500720c */ /* 0x000fc60003f05270 */
[----:B------:R-:W-:-:S05]  /*1f70*/  @!P1 IMAD.MOV R11, RZ, RZ, -R11 ;  /* 0x000000ffff0b9224 */ /* 0x000fca00078e0a0b */
[----:B------:R-:W-:Y:S01]  /*1f80*/  SEL R13, R16, R11, !P0 ;  /* 0x0000000b100d7207 */ /* 0x000fe20004000000 */
[----:B------:R-:W-:Y:S06]  /*1f90*/  @!P2 BRA `(.L_x_2) ;  /* 0x000000000070a947 */ /* 0x000fec0003800000 */
[----:B------:R-:W2:Y:S02]  /*1fa0*/  LDG.E.S8 R5, desc[UR4][R2.64+0x1] ;  /* 0x0000010402057981 */ /* 0x000ea4000c1e1300 */
[----:B--2---:R-:W-:-:S05]  /*1fb0*/  IMAD R5, R13, R4, R5 ;  /* 0x000000040d057224 */ /* 0x004fca00078e0205 */
[----:B------:R-:W-:Y:S02]  /*1fc0*/  IABS R11, R5 ;  /* 0x00000005000b7213 */ /* 0x000fe40000000000 */
[----:B------:R-:W-:-:S03]  /*1fd0*/  ISETP.GE.AND P2, PT, R5, RZ, PT ;  /* 0x000000ff0500720c */ /* 0x000fc60003f46270 */
[----:B------:R-:W-:-:S05]  /*1fe0*/  IMAD.HI.U32 R7, R14, R11, RZ ;  /* 0x0000000b0e077227 */ /* 0x000fca00078e00ff */
[----:B------:R-:W-:-:S05]  /*1ff0*/  IADD3 R7, PT, PT, -R7, RZ, RZ ;  /* 0x000000ff07077210 */ /* 0x000fca0007ffe1ff */
[----:B------:R-:W-:-:S05]  /*2000*/  IMAD R7, R6, R7, R11 ;  /* 0x0000000706077224 */ /* 0x000fca00078e020b */
[----:B------:R-:W-:-:S13]  /*2010*/  ISETP.GT.U32.AND P1, PT, R6, R7, PT ;  /* 0x000000070600720c */ /* 0x000fda0003f24070 */
[----:B------:R-:W-:-:S05]  /*2020*/  @!P1 IMAD.IADD R7, R7, 0x1, -R6 ;  /* 0x0000000107079824 */ /* 0x000fca00078e0a06 */
[----:B------:R-:W-:-:S13]  /*2030*/  ISETP.GT.U32.AND P1, PT, R6, R7, PT ;  /* 0x000000070600720c */ /* 0x000fda0003f24070 */
[----:B------:R-:W-:Y:S01]  /*2040*/  @!P1 IMAD.IADD R7, R7, 0x1, -R6 ;  /* 0x0000000107079824 */ /* 0x000fe200078e0a06 */
[----:B------:R-:W-:-:S03]  /*2050*/  ISETP.NE.AND P1, PT, R12, 0x2, PT ;  /* 0x000000020c00780c */ /* 0x000fc60003f25270 */
[----:B------:R-:W-:-:S05]  /*2060*/  @!P2 IMAD.MOV R7, RZ, RZ, -R7 ;  /* 0x000000ffff07a224 */ /* 0x000fca00078e0a07 */
[----:B------:R-:W-:-:S05]  /*2070*/  SEL R13, R16, R7, !P0 ;  /* 0x00000007100d7207 */ /* 0x000fca0004000000 */
[----:B------:R-:W-:Y:S05]  /*2080*/  @!P1 BRA `(.L_x_2) ;  /* 0x0000000000349947 */ /* 0x000fea0003800000 */
        /* <DEDUP_REMOVED lines=10> */
[----:B------:R-:W-:-:S04]  /*2130*/  @!P1 IMAD.IADD R5, R5, 0x1, -R6 ;  /* 0x0000000105059824 */ /* 0x000fc800078e0a06 */
[----:B------:R-:W-:-:S05]  /*2140*/  @!P2 IMAD.MOV R5, RZ, RZ, -R5 ;  /* 0x000000ffff05a224 */ /* 0x000fca00078e0a05 */
[----:B------:R-:W-:-:S07]  /*2150*/  SEL R13, R16, R5, !P0 ;  /* 0x00000005100d7207 */ /* 0x000fce0004000000 */
.L_x_2:
[----:B-----5:R-:W-:-:S13]  /*2160*/  ISETP.NE.AND P0, PT, R13, R10, PT ;  /* 0x0000000a0d00720c */ /* 0x020fda0003f05270 */
[----:B------:R-:W-:Y:S05]  /*2170*/  @P0 BRA `(.L_x_1) ;  /* 0x0000000000980947 */ /* 0x000fea0003800000 */
[----:B------:R-:W-:-:S13]  /*2180*/  ISETP.GE.AND P0, PT, R8, 0x1, PT ;  /* 0x000000010800780c */ /* 0x000fda0003f06270 */
[----:B------:R-:W-:Y:S05]  /*2190*/  @!P0 BRA `(.L_x_7) ;  /* 0x0000000000388947 */ /* 0x000fea0003800000 */
[----:B------:R-:W-:-:S07]  /*21a0*/  HFMA2 R7, -RZ, RZ, 0, 0 ;  /* 0x00000000ff077431 */ /* 0x000fce00000001ff */
.L_x_8:
[--C-:B------:R-:W-:Y:S02]  /*21b0*/  IMAD R4, R0, 0x200, R7.reuse ;  /* 0x0000020000047824 */ /* 0x100fe400078e0207 */
[----:B------:R-:W-:-:S03]  /*21c0*/  IMAD.IADD R3, R9, 0x1, R7 ;  /* 0x0000000109037824 */ /* 0x000fc600078e0207 */
[----:B------:R-:W-:Y:S02]  /*21d0*/  IADD3 R4, P1, PT, R4, UR10, RZ ;  /* 0x0000000a04047c10 */ /* 0x000fe4000ff3e0ff */
[----:B------:R-:W-:-:S03]  /*21e0*/  IADD3 R2, P0, PT, R3, UR8, RZ ;  /* 0x0000000803027c10 */ /* 0x000fc6000ff1e0ff */
[----:B------:R-:W-:Y:S01]  /*21f0*/  IMAD.X R5, RZ, RZ, UR11, P1 ;  /* 0x0000000bff057e24 */ /* 0x000fe200088e06ff */
[----:B------:R-:W-:-:S05]  /*2200*/  LEA.HI.X.SX32 R3, R3, UR9, 0x1, P0 ;  /* 0x0000000903037c11 */ /* 0x000fca00080f0eff */
[----:B------:R-:W2:Y:S04]  /*2210*/  LDG.E.U8 R2, desc[UR4][R2.64] ;  /* 0x0000000402027981 */ /* 0x000ea8000c1e1100 */
[----:B------:R-:W2:Y:S02]  /*2220*/  LDG.E.U8 R5, desc[UR4][R4.64] ;  /* 0x0000000404057981 */ /* 0x000ea4000c1e1100 */
[----:B--2---:R-:W-:-:S13]  /*2230*/  ISETP.NE.AND P0, PT, R2, R5, PT ;  /* 0x000000050200720c */ /* 0x004fda0003f05270 */
[----:B------:R-:W-:Y:S05]  /*2240*/  @P0 BRA `(.L_x_1) ;  /* 0x0000000000640947 */ /* 0x000fea0003800000 */
[----:B------:R-:W-:-:S04]  /*2250*/  IADD3 R7, PT, PT, R7, 0x1, RZ ;  /* 0x0000000107077810 */ /* 0x000fc80007ffe0ff */
[----:B------:R-:W-:-:S13]  /*2260*/  ISETP.NE.AND P0, PT, R7, R8, PT ;  /* 0x000000080700720c */ /* 0x000fda0003f05270 */
[----:B------:R-:W-:Y:S05]  /*2270*/  @P0 BRA `(.L_x_8) ;  /* 0xfffffffc00cc0947 */ /* 0x000fea000383ffff */
.L_x_7:
[----:B------:R-:W0:Y:S01]  /*2280*/  S2R R5, SR_LANEID ;  /* 0x0000000000057919 */ /* 0x000e220000000000 */
[----:B------:R-:W-:Y:S01]  /*2290*/  VOTEU.ANY UR6, UPT, PT ;  /* 0x0000000000067886 */ /* 0x000fe200038e0100 */
[----:B------:R-:W1:Y:S01]  /*22a0*/  LDC.64 R2, c[0x0][0x3b0] ;  /* 0x0000ec00ff027b82 */ /* 0x000e620000000a00 */
[----:B------:R-:W0:Y:S01]  /*22b0*/  FLO.U32 R8, UR6 ;  /* 0x0000000600087d00 */ /* 0x000e2200080e0000 */
[----:B------:R-:W2:Y:S06]  /*22c0*/  S2R R6, SR_LTMASK ;  /* 0x0000000000067919 */ /* 0x000eac0000003900 */
[----:B------:R-:W3:Y:S01]  /*22d0*/  LDC.64 R10, c[0x0][0x3a8] ;  /* 0x0000ea00ff0a7b82 */ /* 0x000ee20000000a00 */
[----:B------:R-:W1:Y:S01]  /*22e0*/  POPC R15, UR6 ;  /* 0x00000006000f7d09 */ /* 0x000e620008000000 */
[----:B0-----:R-:W-:-:S06]  /*22f0*/  ISETP.EQ.U32.AND P0, PT, R8, R5, PT ;  /* 0x000000050800720c */ /* 0x001fcc0003f02070 */
[----:B------:R-:W0:Y:S07]  /*2300*/  LDC.64 R4, c[0x0][0x3b8] ;  /* 0x0000ee00ff047b82 */ /* 0x000e2e0000000a00 */
[----:B-1----:R-:W4:Y:S01]  /*2310*/  @P0 ATOMG.E.ADD.STRONG.GPU PT, R17, desc[UR4][R2.64], R15 ;  /* 0x8000000f021109a8 */ /* 0x002f2200081ef104 */
[----:B--2---:R-:W-:Y:S02]  /*2320*/  LOP3.LUT R12, R6, UR6, RZ, 0xc0, !PT ;  /* 0x00000006060c7c12 */ /* 0x004fe4000f8ec0ff */
[----:B------:R-:W1:Y:S04]  /*2330*/  LDC.64 R6, c[0x0][0x3a0] ;  /* 0x0000e800ff067b82 */ /* 0x000e680000000a00 */
[----:B------:R-:W2:Y:S01]  /*2340*/  POPC R12, R12 ;  /* 0x0000000c000c7309 */ /* 0x000ea20000000000 */
[----:B0-----:R-:W-:-:S05]  /*2350*/  IMAD.WIDE.U32 R4, R0, 0x4, R4 ;  /* 0x0000000400047825 */ /* 0x001fca00078e0004 */
[----:B------:R-:W-:Y:S04]  /*2360*/  @P0 REDG.E.ADD.STRONG.GPU desc[UR4][R4.64], R15 ;  /* 0x0000000f0400098e */ /* 0x000fe8000c12e104 */
[----:B----4-:R-:W2:Y:S02]  /*2370*/  SHFL.IDX PT, R13, R17, R8, 0x1f ;  /* 0x00001f08110d7589 */ /* 0x010ea400000e0000 */
[----:B--2---:R-:W-:-:S05]  /*2380*/  IMAD.IADD R13, R13, 0x1, R12 ;  /* 0x000000010d0d7824 */ /* 0x004fca00078e020c */
[----:B------:R-:W-:-:S13]  /*2390*/  ISETP.GT.AND P0, PT, R13, 0x13, PT ;  /* 0x000000130d00780c */ /* 0x000fda0003f04270 */
[----:B-1----:R-:W-:-:S04]  /*23a0*/  @!P0 IMAD.WIDE R2, R13, 0x4, R6 ;  /* 0x000000040d028825 */ /* 0x002fc800078e0206 */
[----:B---3--:R-:W-:Y:S01]  /*23b0*/  @!P0 IMAD.WIDE R6, R13, 0x4, R10 ;  /* 0x000000040d068825 */ /* 0x008fe200078e020a */
[----:B------:R0:W-:Y:S04]  /*23c0*/  @!P0 STG.E desc[UR4][R2.64], R9 ;  /* 0x0000000902008986 */ /* 0x0001e8000c101904 */
[----:B------:R0:W-:Y:S02]  /*23d0*/  @!P0 STG.E desc[UR4][R6.64], R0 ;  /* 0x0000000006008986 */ /* 0x0001e4000c101904 */
.L_x_1:
[----:B------:R-:W-:Y:S05]  /*23e0*/  BSYNC.RECONVERGENT B0 ;  /* 0x0000000000007941 */ /* 0x000fea0003800200 */
.L_x_0:
[----:B------:R-:W1:Y:S01]  /*23f0*/  LDCU UR6, c[0x0][0x3c4] ;  /* 0x00007880ff0677ac */ /* 0x000e620008000800 */
[----:B0-----:R-:W-:-:S05]  /*2400*/  VIADD R0, R0, 0x1 ;  /* 0x0000000100007836 */ /* 0x001fca0000000000 */
[----:B-1----:R-:W-:-:S13]  /*2410*/  ISETP.NE.AND P0, PT, R0, UR6, PT ;  /* 0x0000000600007c0c */ /* 0x002fda000bf05270 */
[----:B------:R-:W-:Y:S05]  /*2420*/  @P0 BRA `(.L_x_9) ;  /* 0xffffffdc00200947 */ /* 0x000fea000383ffff */
[----:B------:R-:W-:Y:S05]  /*2430*/  EXIT ;  /* 0x000000000000794d */ /* 0x000fea0003800000 */
.L_x_10:
[----:B------:R-:W-:-:S00]  /*2440*/  BRA `(.L_x_10) ;  /* 0xfffffffc00fc7947 */ /* 0x000fc0000383ffff */
[----:B------:R-:W-:-:S00]  /*2450*/  NOP ;  /* 0x0000000000007918 */ /* 0x000fc00000000000 */
        /* <DEDUP_REMOVED lines=10> */
.L_x_11:


//--------------------- .nv.shared.reserved.0     --------------------------
	.section	.nv.shared.reserved.0,"aw",@nobits
	.weak		__nv_reservedSMEM_offset_0_alias
	.size		__nv_reservedSMEM_offset_0_alias, 0, 64
	.other		__nv_reservedSMEM_offset_0_alias,@"STO_CUDA_RESERVED_SHARED STV_DEFAULT"
__nv_reservedSMEM_offset_0_alias:
	.zero		0
	.zero		64


//--------------------- .nv.constant0._Z9rk_kernelPcS_PiS0_S0_S0_S0_S0_iiii --------------------------
	.section	.nv.constant0._Z9rk_kernelPcS_PiS0_S0_S0_S0_S0_iiii,"a",@progbits
	.sectionflags	@""
	.align	4
.nv.constant0._Z9rk_kernelPcS_PiS0_S0_S0_S0_S0_iiii:
	.zero		976


//--------------------- SYMBOLS --------------------------

	.type		.nv.reservedSmem.offset0,@object
	.size		.nv.reservedSmem.offset0,0x4
